	.headerflags	@"EF_CUDA_TEXMODE_UNIFIED EF_CUDA_64BIT_ADDRESS EF_CUDA_ACCELERATORS EF_CUDA_SM90 EF_CUDA_VIRTUAL_SM(EF_CUDA_SM90)"
	.elftype	@"ET_EXEC"


//--------------------- .nv.info                  --------------------------
	.section	.nv.info,"",@"SHT_CUDA_INFO"
	.align	4


	//----- nvinfo : EIATTR_REGCOUNT
	.align		4
        /*0000*/ 	.byte	0x04, 0x2f
        /*0002*/ 	.short	(.L_1 - .L_0)
	.align		4
.L_0:
        /*0004*/ 	.word	index@(triton_poi_fused__softmax_4)
        /*0008*/ 	.word	0x0000000e


	//----- nvinfo : EIATTR_MIN_STACK_SIZE
	.align		4
.L_1:
        /*000c*/ 	.byte	0x04, 0x12
        /*000e*/ 	.short	(.L_3 - .L_2)
	.align		4
.L_2:
        /*0010*/ 	.word	index@(triton_poi_fused__softmax_4)
        /*0014*/ 	.word	0x00000000


	//----- nvinfo : EIATTR_FRAME_SIZE
	.align		4
.L_3:
        /*0018*/ 	.byte	0x04, 0x11
        /*001a*/ 	.short	(.L_5 - .L_4)
	.align		4
.L_4:
        /*001c*/ 	.word	index@(triton_poi_fused__softmax_4)
        /*0020*/ 	.word	0x00000000


	//----- nvinfo : EIATTR_MIN_STACK_SIZE
	.align		4
.L_5:
        /*0024*/ 	.byte	0x04, 0x12
        /*0026*/ 	.short	(.L_7 - .L_6)
	.align		4
.L_6:
        /*0028*/ 	.word	index@(triton_poi_fused__softmax_4)
        /*002c*/ 	.word	0x00000000
.L_7:


//--------------------- .nv.info.triton_poi_fused__softmax_4 --------------------------
	.section	.nv.info.triton_poi_fused__softmax_4,"",@"SHT_CUDA_INFO"
	.sectionflags	@""
	.align	4


	//----- nvinfo : EIATTR_CUDA_API_VERSION
	.align		4
        /*0000*/ 	.byte	0x04, 0x37
        /*0002*/ 	.short	(.L_9 - .L_8)
.L_8:
        /*0004*/ 	.word	0x0000007c


	//----- nvinfo : EIATTR_KPARAM_INFO
	.align		4
.L_9:
        /*0008*/ 	.byte	0x04, 0x17
        /*000a*/ 	.short	(.L_11 - .L_10)
.L_10:
        /*000c*/ 	.word	0x00000000
        /*0010*/ 	.short	0x0002
        /*0012*/ 	.short	0x0010
        /*0014*/ 	.byte	0x00, 0xf0, 0x11, 0x00


	//----- nvinfo : EIATTR_KPARAM_INFO
	.align		4
.L_11:
        /*0018*/ 	.byte	0x04, 0x17
        /*001a*/ 	.short	(.L_13 - .L_12)
.L_12:
        /*001c*/ 	.word	0x00000000
        /*0020*/ 	.short	0x0001
        /*0022*/ 	.short	0x0008
        /*0024*/ 	.byte	0x00, 0xf4, 0x21, 0x00


	//----- nvinfo : EIATTR_KPARAM_INFO
	.align		4
.L_13:
        /*0028*/ 	.byte	0x04, 0x17
        /*002a*/ 	.short	(.L_15 - .L_14)
.L_14:
        /*002c*/ 	.word	0x00000000
        /*0030*/ 	.short	0x0000
        /*0032*/ 	.short	0x0000
        /*0034*/ 	.byte	0x00, 0xf4, 0x21, 0x00


	//----- nvinfo : EIATTR_SPARSE_MMA_MASK
	.align		4
.L_15:
        /*0038*/ 	.byte	0x03, 0x50
        /*003a*/ 	.short	0x0000


	//----- nvinfo : EIATTR_MAXREG_COUNT
	.align		4
        /*003c*/ 	.byte	0x03, 0x1b
        /*003e*/ 	.short	0x00ff


	//----- nvinfo : EIATTR_EXIT_INSTR_OFFSETS
	.align		4
        /*0040*/ 	.byte	0x04, 0x1c
        /*0042*/ 	.short	(.L_17 - .L_16)


	//   ....[0]....
.L_16:
        /*0044*/ 	.word	0x00000240


	//   ....[1]....
        /*0048*/ 	.word	0x00000260


	//----- nvinfo : EIATTR_REQNTID
	.align		4
.L_17:
        /*004c*/ 	.byte	0x04, 0x10
        /*004e*/ 	.short	(.L_19 - .L_18)
.L_18:
        /*0050*/ 	.word	0x00000080
        /*0054*/ 	.word	0x00000001
        /*0058*/ 	.word	0x00000001


	//----- nvinfo : EIATTR_CBANK_PARAM_SIZE
	.align		4
.L_19:
        /*005c*/ 	.byte	0x03, 0x19
        /*005e*/ 	.short	0x0014


	//----- nvinfo : EIATTR_PARAM_CBANK
	.align		4
        /*0060*/ 	.byte	0x04, 0x0a
        /*0062*/ 	.short	(.L_21 - .L_20)
	.align		4
.L_20:
        /*0064*/ 	.word	index@(.nv.constant0.triton_poi_fused__softmax_4)
        /*0068*/ 	.short	0x0210
        /*006a*/ 	.short	0x0014


	//----- nvinfo : EIATTR_SW_WAR
	.align		4
.L_21:
        /*006c*/ 	.byte	0x04, 0x36
        /*006e*/ 	.short	(.L_23 - .L_22)
.L_22:
        /*0070*/ 	.word	0x00000008
.L_23:


//--------------------- .nv.callgraph             --------------------------
	.section	.nv.callgraph,"",@"SHT_CUDA_CALLGRAPH"
	.align	4
	.sectionentsize	8
	.align		4
        /*0000*/ 	.word	0x00000000
	.align		4
        /*0004*/ 	.word	0xffffffff
	.align		4
        /*0008*/ 	.word	0x00000000
	.align		4
        /*000c*/ 	.word	0xfffffffe
	.align		4
        /*0010*/ 	.word	0x00000000
	.align		4
        /*0014*/ 	.word	0xfffffffd
	.align		4
        /*0018*/ 	.word	0x00000000
	.align		4
        /*001c*/ 	.word	0xfffffffc


//--------------------- .text.triton_poi_fused__softmax_4 --------------------------
	.section	.text.triton_poi_fused__softmax_4,"ax",@progbits
	.align	128
        .global         triton_poi_fused__softmax_4
        .type           triton_poi_fused__softmax_4,@function
        .size           triton_poi_fused__softmax_4,(.L_x_1 - triton_poi_fused__softmax_4)
        .other          triton_poi_fused__softmax_4,@"STO_CUDA_ENTRY STV_DEFAULT"
triton_poi_fused__softmax_4:
.text.triton_poi_fused__softmax_4:
[----:B------:R-:W0:Y:S02]  /*0000*/  LDC R1, c[0x0][0x28] ;  /* 0x00000a00ff017b82 */ /* 0x000e240000000800 */
[----:B------:R-:W1:Y:S01]  /*0010*/  S2R R0, SR_TID.X ;  /* 0x0000000000007919 */ /* 0x000e620000002100 */
[----:B------:R-:W2:Y:S01]  /*0020*/  LDC.64 R2, c[0x0][0x210] ;  /* 0x00008400ff027b82 */ /* 0x000ea20000000a00 */
[----:B------:R-:W-:Y:S01]  /*0030*/  CS2R R6, SRZ ;  /* 0x0000000000067805 */ /* 0x000fe2000001ff00 */
[----:B------:R-:W-:Y:S01]  /*0040*/  ULDC.64 UR4, c[0x0][0x208] ;  /* 0x0000820000047ab9 */ /* 0x000fe20000000a00 */
[----:B------:R-:W3:Y:S01]  /*0050*/  S2R R9, SR_CTAID.X ;  /* 0x0000000000097919 */ /* 0x000ee20000002500 */
[----:B------:R-:W-:Y:S02]  /*0060*/  MOV R8, RZ ;  /* 0x000000ff00087202 */ /* 0x000fe40000000f00 */
[----:B-1----:R-:W-:Y:S02]  /*0070*/  LOP3.LUT R0, R0, 0x7f, RZ, 0xc0, !PT ;  /* 0x0000007f00007812 */ /* 0x002fe400078ec0ff */
[----:B---3--:R-:W-:Y:S02]  /*0080*/  SHF.R.S32.HI R4, RZ, 0x18, R9 ;  /* 0x00000018ff047819 */ /* 0x008fe40000011409 */
[----:B------:R-:W-:-:S02]  /*0090*/  LEA R9, R9, R0, 0x7 ;  /* 0x0000000009097211 */ /* 0x000fc400078e38ff */
[----:B------:R-:W-:Y:S02]  /*00a0*/  SGXT R0, R4, 0x1 ;  /* 0x000000010400781a */ /* 0x000fe40000000200 */
[----:B------:R-:W-:Y:S02]  /*00b0*/  ISETP.GE.AND P2, PT, R9, 0x100, PT ;  /* 0x000001000900780c */ /* 0x000fe40003f46270 */
[----:B------:R-:W-:-:S04]  /*00c0*/  LEA.HI R0, R0, R9, RZ, 0x2 ;  /* 0x0000000900007211 */ /* 0x000fc800078f10ff */
[----:B------:R-:W-:Y:S01]  /*00d0*/  LOP3.LUT R5, R0, 0xfffffffc, RZ, 0xc0, !PT ;  /* 0xfffffffc00057812 */ /* 0x000fe200078ec0ff */
[----:B------:R-:W-:-:S04]  /*00e0*/  HFMA2.MMA R0, -RZ, RZ, 0, 0 ;  /* 0x00000000ff007435 */ /* 0x000fc800000001ff */
[----:B--2---:R-:W-:-:S05]  /*00f0*/  IMAD.WIDE R4, R5, 0x4, R2 ;  /* 0x0000000405047825 */ /* 0x004fca00078e0202 */
[----:B------:R-:W2:Y:S04]  /*0100*/  @!P2 LDG.E.EL R7, desc[UR4][R4.64+0x4] ;  /* 0x000004040407a981 */ /* 0x000ea8000c2e1900 */
[----:B------:R-:W2:Y:S04]  /*0110*/  @!P2 LDG.E.EL R0, desc[UR4][R4.64] ;  /* 0x000000040400a981 */ /* 0x000ea8000c2e1900 */
[----:B------:R-:W3:Y:S04]  /*0120*/  @!P2 LDG.E.EL R6, desc[UR4][R4.64+0x8] ;  /* 0x000008040406a981 */ /* 0x000ee8000c2e1900 */
[----:B------:R-:W4:Y:S01]  /*0130*/  @!P2 LDG.E.EL R8, desc[UR4][R4.64+0xc] ;  /* 0x00000c040408a981 */ /* 0x000f22000c2e1900 */
[----:B------:R-:W-:Y:S01]  /*0140*/  HFMA2.MMA R11, -RZ, RZ, 0, 0 ;  /* 0x00000000ff0b7435 */ /* 0x000fe200000001ff */
[----:B------:R-:W-:-:S09]  /*0150*/  IMAD.WIDE R2, R9, 0x4, R2 ;  /* 0x0000000409027825 */ /* 0x000fd200078e0202 */
[----:B------:R-:W5:Y:S01]  /*0160*/  @!P2 LDG.E R11, desc[UR4][R2.64] ;  /* 0x00000004020ba981 */ /* 0x000f62000c1e1900 */
[----:B--2---:R-:W-:-:S04]  /*0170*/  FADD R7, R7, R0 ;  /* 0x0000000007077221 */ /* 0x004fc80000000000 */
[----:B---3--:R-:W-:-:S04]  /*0180*/  FADD R7, R7, R6 ;  /* 0x0000000607077221 */ /* 0x008fc80000000000 */
[----:B----4-:R-:W-:Y:S02]  /*0190*/  FADD R8, R7, R8 ;  /* 0x0000000807087221 */ /* 0x010fe40000000000 */
[----:B------:R-:W1:Y:S03]  /*01a0*/  LDC.64 R6, c[0x0][0x218] ;  /* 0x00008600ff067b82 */ /* 0x000e660000000a00 */
[C---:B------:R-:W-:Y:S02]  /*01b0*/  FSETP.GT.AND P0, PT, |R8|.reuse, 8.50705917302346158658e+37, PT ;  /* 0x7e8000000800780b */ /* 0x040fe40003f04200 */
[----:B------:R-:W-:-:S11]  /*01c0*/  FSETP.GEU.AND P1, PT, |R8|, 1.175494350822287508e-38, PT ;  /* 0x008000000800780b */ /* 0x000fd60003f2e200 */
[----:B------:R-:W-:-:S04]  /*01d0*/  @P0 FMUL R8, R8, 0.25 ;  /* 0x3e80000008080820 */ /* 0x000fc80000400000 */
[----:B------:R-:W-:-:S06]  /*01e0*/  @!P1 FMUL R8, R8, 16777216 ;  /* 0x4b80000008089820 */ /* 0x000fcc0000400000 */
[----:B------:R-:W2:Y:S01]  /*01f0*/  MUFU.RCP R8, R8 ;  /* 0x0000000800087308 */ /* 0x000ea20000001000 */
[----:B-----5:R-:W-:-:S04]  /*0200*/  @P0 FMUL R11, R11, 0.25 ;  /* 0x3e8000000b0b0820 */ /* 0x020fc80000400000 */
[----:B------:R-:W-:Y:S01]  /*0210*/  @!P1 FMUL R11, R11, 16777216 ;  /* 0x4b8000000b0b9820 */ /* 0x000fe20000400000 */
[----:B-1----:R-:W-:-:S04]  /*0220*/  IMAD.WIDE R2, R9, 0x4, R6 ;  /* 0x0000000409027825 */ /* 0x002fc800078e0206 */
[----:B--2---:R-:W-:Y:S01]  /*0230*/  FMUL R11, R8, R11 ;  /* 0x0000000b080b7220 */ /* 0x004fe20000400000 */
[----:B------:R-:W-:Y:S06]  /*0240*/  @P2 EXIT ;  /* 0x000000000000294d */ /* 0x000fec0003800000 */
[----:B------:R-:W-:Y:S01]  /*0250*/  STG.E desc[UR4][R2.64], R11 ;  /* 0x0000000b02007986 */ /* 0x000fe2000c101904 */
[----:B------:R-:W-:Y:S05]  /*0260*/  EXIT ;  /* 0x000000000000794d */ /* 0x000fea0003800000 */
.L_x_0:
[----:B------:R-:W-:-:S00]  /*0270*/  BRA `(.L_x_0) ;  /* 0xfffffffc00fc7947 */ /* 0x000fc0000383ffff */
[----:B------:R-:W-:-:S00]  /*0280*/  NOP ;  /* 0x0000000000007918 */ /* 0x000fc00000000000 */
[----:B------:R-:W-:-:S00]  /*0290*/  NOP ;  /* 0x0000000000007918 */ /* 0x000fc00000000000 */
[----:B------:R-:W-:-:S00]  /*02a0*/  NOP ;  /* 0x0000000000007918 */ /* 0x000fc00000000000 */
[----:B------:R-:W-:-:S00]  /*02b0*/  NOP ;  /* 0x0000000000007918 */ /* 0x000fc00000000000 */
[----:B------:R-:W-:-:S00]  /*02c0*/  NOP ;  /* 0x0000000000007918 */ /* 0x000fc00000000000 */
[----:B------:R-:W-:-:S00]  /*02d0*/  NOP ;  /* 0x0000000000007918 */ /* 0x000fc00000000000 */
[----:B------:R-:W-:-:S00]  /*02e0*/  NOP ;  /* 0x0000000000007918 */ /* 0x000fc00000000000 */
[----:B------:R-:W-:-:S00]  /*02f0*/  NOP ;  /* 0x0000000000007918 */ /* 0x000fc00000000000 */
.L_x_1:


//--------------------- .nv.constant0.triton_poi_fused__softmax_4 --------------------------
	.section	.nv.constant0.triton_poi_fused__softmax_4,"a",@progbits
	.sectionflags	@""
	.align	4
.nv.constant0.triton_poi_fused__softmax_4:
	.zero		548
